//
// Generated by NVIDIA NVVM Compiler
//
// Compiler Build ID: CL-36424714
// Cuda compilation tools, release 13.0, V13.0.88
// Based on NVVM 20.0.0
//

.version 9.0
.target sm_100
.address_size 64

	// .globl	_Z12simple_countPiS_i

.visible .entry _Z12simple_countPiS_i(
	.param .u64 .ptr .align 1 _Z12simple_countPiS_i_param_0,
	.param .u64 .ptr .align 1 _Z12simple_countPiS_i_param_1,
	.param .u32 _Z12simple_countPiS_i_param_2
)
{
	.reg .pred 	%p<2>;
	.reg .b32 	%r<9>;
	.reg .b64 	%rd<7>;

	ld.param.u64 	%rd1, [_Z12simple_countPiS_i_param_0];
	ld.param.u64 	%rd2, [_Z12simple_countPiS_i_param_1];
	ld.param.u32 	%r2, [_Z12simple_countPiS_i_param_2];
	mov.u32 	%r3, %ctaid.x;
	mov.u32 	%r4, %ntid.x;
	mov.u32 	%r5, %tid.x;
	mad.lo.s32 	%r1, %r3, %r4, %r5;
	setp.ge.s32 	%p1, %r1, %r2;
	@%p1 bra 	$L__BB0_2;
	cvta.to.global.u64 	%rd3, %rd2;
	cvta.to.global.u64 	%rd4, %rd1;
	ld.global.u32 	%r6, [%rd3];
	mul.wide.s32 	%rd5, %r1, 4;
	add.s64 	%rd6, %rd4, %rd5;
	ld.global.u32 	%r7, [%rd6];
	add.s32 	%r8, %r7, %r6;
	st.global.u32 	[%rd3], %r8;
$L__BB0_2:
	ret;

}
	// .globl	_Z12atomic_countPiS_i
.visible .entry _Z12atomic_countPiS_i(
	.param .u64 .ptr .align 1 _Z12atomic_countPiS_i_param_0,
	.param .u64 .ptr .align 1 _Z12atomic_countPiS_i_param_1,
	.param .u32 _Z12atomic_countPiS_i_param_2
)
{
	.reg .pred 	%p<2>;
	.reg .b32 	%r<8>;
	.reg .b64 	%rd<7>;

	ld.param.u64 	%rd1, [_Z12atomic_countPiS_i_param_0];
	ld.param.u64 	%rd2, [_Z12atomic_countPiS_i_param_1];
	ld.param.u32 	%r2, [_Z12atomic_countPiS_i_param_2];
	mov.u32 	%r3, %ctaid.x;
	mov.u32 	%r4, %ntid.x;
	mov.u32 	%r5, %tid.x;
	mad.lo.s32 	%r1, %r3, %r4, %r5;
	setp.ge.s32 	%p1, %r1, %r2;
	@%p1 bra 	$L__BB1_2;
	cvta.to.global.u64 	%rd3, %rd1;
	cvta.to.global.u64 	%rd4, %rd2;
	mul.wide.s32 	%rd5, %r1, 4;
	add.s64 	%rd6, %rd3, %rd5;
	ld.global.u32 	%r6, [%rd6];
	atom.global.add.u32 	%r7, [%rd4], %r6;
$L__BB1_2:
	ret;

}


// ===== COMPILED SASS (sm_100) =====

	.target	sm_100

	.elftype	@"ET_EXEC"


//--------------------- .note.nv.tkinfo           --------------------------
	.section	.note.nv.tkinfo,"",@"SHT_NOTE"
	.sectionflags	@"SHF_NOTE_NV_TKINFO"
	.tkinfo
        /*0018*/ 	.word	0x00000002
        /*0030*/ 	.string	""
        /*0030*/ 	.string	"ptxas"
        /*0030*/ 	.string	"Cuda compilation tools, release 13.0, V13.0.88"
        /*0030*/ 	.string	"Build cuda_13.0.r13.0/compiler.36424714_0"
        /*0030*/ 	.string	"-arch sm_100 -m 64 "



//--------------------- .note.nv.cuinfo           --------------------------
	.section	.note.nv.cuinfo,"",@"SHT_NOTE"
	.sectionflags	@"SHF_NOTE_NV_CUINFO"
        /*0018*/ 	.short	0x0002
        /*001a*/ 	.short	0x0064
        /*001c*/ 	.short	0x0082
	.zero		2


//--------------------- .nv.info                  --------------------------
	.section	.nv.info,"",@"SHT_CUDA_INFO"
	.align	4


	//----- nvinfo : EIATTR_REGCOUNT
	.align		4
        /*0000*/ 	.byte	0x04, 0x2f
        /*0002*/ 	.short	(.L_1 - .L_0)
	.align		4
.L_0:
        /*0004*/ 	.word	index@(_Z12simple_countPiS_i)
        /*0008*/ 	.word	0x0000000a


	//----- nvinfo : EIATTR_FRAME_SIZE
	.align		4
.L_1:
        /*000c*/ 	.byte	0x04, 0x11
        /*000e*/ 	.short	(.L_3 - .L_2)
	.align		4
.L_2:
        /*0010*/ 	.word	index@(_Z12simple_countPiS_i)
        /*0014*/ 	.word	0x00000000


	//----- nvinfo : EIATTR_REGCOUNT
	.align		4
.L_3:
        /*0018*/ 	.byte	0x04, 0x2f
        /*001a*/ 	.short	(.L_5 - .L_4)
	.align		4
.L_4:
        /*001c*/ 	.word	index@(_Z12atomic_countPiS_i)
        /*0020*/ 	.word	0x0000000a


	//----- nvinfo : EIATTR_FRAME_SIZE
	.align		4
.L_5:
        /*0024*/ 	.byte	0x04, 0x11
        /*0026*/ 	.short	(.L_7 - .L_6)
	.align		4
.L_6:
        /*0028*/ 	.word	index@(_Z12atomic_countPiS_i)
        /*002c*/ 	.word	0x00000000


	//----- nvinfo : EIATTR_MIN_STACK_SIZE
	.align		4
.L_7:
        /*0030*/ 	.byte	0x04, 0x12
        /*0032*/ 	.short	(.L_9 - .L_8)
	.align		4
.L_8:
        /*0034*/ 	.word	index@(_Z12atomic_countPiS_i)
        /*0038*/ 	.word	0x00000000


	//----- nvinfo : EIATTR_MIN_STACK_SIZE
	.align		4
.L_9:
        /*003c*/ 	.byte	0x04, 0x12
        /*003e*/ 	.short	(.L_11 - .L_10)
	.align		4
.L_10:
        /*0040*/ 	.word	index@(_Z12simple_countPiS_i)
        /*0044*/ 	.word	0x00000000
.L_11:


//--------------------- .nv.compat                --------------------------
	.section	.nv.compat,"",@"SHT_CUDA_COMPAT_INFO"
	.align	4
        /*0000*/ 	.byte	0x02, 0x09, 0x00, 0x00, 0x02, 0x02, 0x01, 0x00, 0x02, 0x05, 0x05, 0x00, 0x03, 0x07, 0x01, 0x01
        /*0010*/ 	.byte	0x02, 0x03, 0x00, 0x00, 0x02, 0x06, 0x01, 0x00, 0x04, 0x0b, 0x08, 0x00, 0x09, 0x00, 0x00, 0x00
        /*0020*/ 	.byte	0x00, 0x00, 0x00, 0x00


//--------------------- .nv.info._Z12atomic_countPiS_i --------------------------
	.section	.nv.info._Z12atomic_countPiS_i,"",@"SHT_CUDA_INFO"
	.sectionflags	@""
	.align	4


	//----- nvinfo : EIATTR_CUDA_API_VERSION
	.align		4
        /*0000*/ 	.byte	0x04, 0x37
        /*0002*/ 	.short	(.L_13 - .L_12)
.L_12:
        /*0004*/ 	.word	0x00000082


	//----- nvinfo : EIATTR_KPARAM_INFO
	.align		4
.L_13:
        /*0008*/ 	.byte	0x04, 0x17
        /*000a*/ 	.short	(.L_15 - .L_14)
.L_14:
        /*000c*/ 	.word	0x00000000
        /*0010*/ 	.short	0x0002
        /*0012*/ 	.short	0x0010
        /*0014*/ 	.byte	0x00, 0xf0, 0x11, 0x00


	//----- nvinfo : EIATTR_KPARAM_INFO
	.align		4
.L_15:
        /*0018*/ 	.byte	0x04, 0x17
        /*001a*/ 	.short	(.L_17 - .L_16)
.L_16:
        /*001c*/ 	.word	0x00000000
        /*0020*/ 	.short	0x0001
        /*0022*/ 	.short	0x0008
        /*0024*/ 	.byte	0x00, 0xf5, 0x21, 0x00


	//----- nvinfo : EIATTR_KPARAM_INFO
	.align		4
.L_17:
        /*0028*/ 	.byte	0x04, 0x17
        /*002a*/ 	.short	(.L_19 - .L_18)
.L_18:
        /*002c*/ 	.word	0x00000000
        /*0030*/ 	.short	0x0000
        /*0032*/ 	.short	0x0000
        /*0034*/ 	.byte	0x00, 0xf5, 0x21, 0x00


	//----- nvinfo : EIATTR_SPARSE_MMA_MASK
	.align		4
.L_19:
        /*0038*/ 	.byte	0x03, 0x50
        /*003a*/ 	.short	0x0000


	//----- nvinfo : EIATTR_MAXREG_COUNT
	.align		4
        /*003c*/ 	.byte	0x03, 0x1b
        /*003e*/ 	.short	0x00ff


	//----- nvinfo : EIATTR_MERCURY_ISA_VERSION
	.align		4
        /*0040*/ 	.byte	0x03, 0x5f
        /*0042*/ 	.short	0x0101


	//----- nvinfo : EIATTR_INT_WARP_WIDE_INSTR_OFFSETS
	.align		4
        /*0044*/ 	.byte	0x04, 0x31
        /*0046*/ 	.short	(.L_21 - .L_20)


	//   ....[0]....
.L_20:
        /*0048*/ 	.word	0x000000d0


	//   ....[1]....
        /*004c*/ 	.word	0x00000110


	//----- nvinfo : EIATTR_VRC_CTA_INIT_COUNT
	.align		4
.L_21:
        /*0050*/ 	.byte	0x02, 0x4a
	.zero		1
	.zero		1


	//----- nvinfo : EIATTR_EXIT_INSTR_OFFSETS
	.align		4
        /*0054*/ 	.byte	0x04, 0x1c
        /*0056*/ 	.short	(.L_23 - .L_22)


	//   ....[0]....
.L_22:
        /*0058*/ 	.word	0x00000070


	//   ....[1]....
        /*005c*/ 	.word	0x00000140


	//----- nvinfo : EIATTR_CBANK_PARAM_SIZE
	.align		4
.L_23:
        /*0060*/ 	.byte	0x03, 0x19
        /*0062*/ 	.short	0x0014


	//----- nvinfo : EIATTR_PARAM_CBANK
	.align		4
        /*0064*/ 	.byte	0x04, 0x0a
        /*0066*/ 	.short	(.L_25 - .L_24)
	.align		4
.L_24:
        /*0068*/ 	.word	index@(.nv.constant0._Z12atomic_countPiS_i)
        /*006c*/ 	.short	0x0380
        /*006e*/ 	.short	0x0014


	//----- nvinfo : EIATTR_SW_WAR
	.align		4
.L_25:
        /*0070*/ 	.byte	0x04, 0x36
        /*0072*/ 	.short	(.L_27 - .L_26)
.L_26:
        /*0074*/ 	.word	0x00000008
.L_27:


//--------------------- .nv.info._Z12simple_countPiS_i --------------------------
	.section	.nv.info._Z12simple_countPiS_i,"",@"SHT_CUDA_INFO"
	.sectionflags	@""
	.align	4


	//----- nvinfo : EIATTR_CUDA_API_VERSION
	.align		4
        /*0000*/ 	.byte	0x04, 0x37
        /*0002*/ 	.short	(.L_29 - .L_28)
.L_28:
        /*0004*/ 	.word	0x00000082


	//----- nvinfo : EIATTR_KPARAM_INFO
	.align		4
.L_29:
        /*0008*/ 	.byte	0x04, 0x17
        /*000a*/ 	.short	(.L_31 - .L_30)
.L_30:
        /*000c*/ 	.word	0x00000000
        /*0010*/ 	.short	0x0002
        /*0012*/ 	.short	0x0010
        /*0014*/ 	.byte	0x00, 0xf0, 0x11, 0x00


	//----- nvinfo : EIATTR_KPARAM_INFO
	.align		4
.L_31:
        /*0018*/ 	.byte	0x04, 0x17
        /*001a*/ 	.short	(.L_33 - .L_32)
.L_32:
        /*001c*/ 	.word	0x00000000
        /*0020*/ 	.short	0x0001
        /*0022*/ 	.short	0x0008
        /*0024*/ 	.byte	0x00, 0xf5, 0x21, 0x00


	//----- nvinfo : EIATTR_KPARAM_INFO
	.align		4
.L_33:
        /*0028*/ 	.byte	0x04, 0x17
        /*002a*/ 	.short	(.L_35 - .L_34)
.L_34:
        /*002c*/ 	.word	0x00000000
        /*0030*/ 	.short	0x0000
        /*0032*/ 	.short	0x0000
        /*0034*/ 	.byte	0x00, 0xf5, 0x21, 0x00


	//----- nvinfo : EIATTR_SPARSE_MMA_MASK
	.align		4
.L_35:
        /*0038*/ 	.byte	0x03, 0x50
        /*003a*/ 	.short	0x0000


	//----- nvinfo : EIATTR_MAXREG_COUNT
	.align		4
        /*003c*/ 	.byte	0x03, 0x1b
        /*003e*/ 	.short	0x00ff


	//----- nvinfo : EIATTR_MERCURY_ISA_VERSION
	.align		4
        /*0040*/ 	.byte	0x03, 0x5f
        /*0042*/ 	.short	0x0101


	//----- nvinfo : EIATTR_VRC_CTA_INIT_COUNT
	.align		4
        /*0044*/ 	.byte	0x02, 0x4a
	.zero		1
	.zero		1


	//----- nvinfo : EIATTR_EXIT_INSTR_OFFSETS
	.align		4
        /*0048*/ 	.byte	0x04, 0x1c
        /*004a*/ 	.short	(.L_37 - .L_36)


	//   ....[0]....
.L_36:
        /*004c*/ 	.word	0x00000070


	//   ....[1]....
        /*0050*/ 	.word	0x00000100


	//----- nvinfo : EIATTR_CBANK_PARAM_SIZE
	.align		4
.L_37:
        /*0054*/ 	.byte	0x03, 0x19
        /*0056*/ 	.short	0x0014


	//----- nvinfo : EIATTR_PARAM_CBANK
	.align		4
        /*0058*/ 	.byte	0x04, 0x0a
        /*005a*/ 	.short	(.L_39 - .L_38)
	.align		4
.L_38:
        /*005c*/ 	.word	index@(.nv.constant0._Z12simple_countPiS_i)
        /*0060*/ 	.short	0x0380
        /*0062*/ 	.short	0x0014


	//----- nvinfo : EIATTR_SW_WAR
	.align		4
.L_39:
        /*0064*/ 	.byte	0x04, 0x36
        /*0066*/ 	.short	(.L_41 - .L_40)
.L_40:
        /*0068*/ 	.word	0x00000008
.L_41:


//--------------------- .nv.callgraph             --------------------------
	.section	.nv.callgraph,"",@"SHT_CUDA_CALLGRAPH"
	.align	4
	.sectionentsize	8
	.align		4
        /*0000*/ 	.word	0x00000000
	.align		4
        /*0004*/ 	.word	0xffffffff
	.align		4
        /*0008*/ 	.word	0x00000000
	.align		4
        /*000c*/ 	.word	0xfffffffe
	.align		4
        /*0010*/ 	.word	0x00000000
	.align		4
        /*0014*/ 	.word	0xfffffffd
	.align		4
        /*0018*/ 	.word	0x00000000
	.align		4
        /*001c*/ 	.word	0xfffffffc


//--------------------- .text._Z12atomic_countPiS_i --------------------------
	.section	.text._Z12atomic_countPiS_i,"ax",@progbits
	.align	128
        .global         _Z12atomic_countPiS_i
        .type           _Z12atomic_countPiS_i,@function
        .size           _Z12atomic_countPiS_i,(.L_x_2 - _Z12atomic_countPiS_i)
        .other          _Z12atomic_countPiS_i,@"STO_CUDA_ENTRY STV_DEFAULT"
_Z12atomic_countPiS_i:
.text._Z12atomic_countPiS_i:
[----:B------:R-:W-:Y:S01]  /*0000*/  LDC R1, c[0x0][0x37c] ;  /* 0x0000df00ff017b82 */ /* 0x000fe20000000800 */
[----:B------:R-:W0:Y:S07]  /*0010*/  S2R R0, SR_TID.X ;  /* 0x0000000000007919 */ /* 0x000e2e0000002100 */
[----:B------:R-:W0:Y:S01]  /*0020*/  S2UR UR4, SR_CTAID.X ;  /* 0x00000000000479c3 */ /* 0x000e220000002500 */
[----:B------:R-:W1:Y:S07]  /*0030*/  LDCU UR5, c[0x0][0x390] ;  /* 0x00007200ff0577ac */ /* 0x000e6e0008000800 */
[----:B------:R-:W0:Y:S02]  /*0040*/  LDC R5, c[0x0][0x360] ;  /* 0x0000d800ff057b82 */ /* 0x000e240000000800 */
[----:B0-----:R-:W-:-:S05]  /*0050*/  IMAD R5, R5, UR4, R0 ;  /* 0x0000000405057c24 */ /* 0x001fca000f8e0200 */
[----:B-1----:R-:W-:-:S13]  /*0060*/  ISETP.GE.AND P0, PT, R5, UR5, PT ;  /* 0x0000000505007c0c */ /* 0x002fda000bf06270 */
[----:B------:R-:W-:Y:S05]  /*0070*/  @P0 EXIT ;  /* 0x000000000000094d */ /* 0x000fea0003800000 */
[----:B------:R-:W0:Y:S01]  /*0080*/  LDC.64 R2, c[0x0][0x380] ;  /* 0x0000e000ff027b82 */ /* 0x000e220000000a00 */
[----:B------:R-:W1:Y:S01]  /*0090*/  LDCU.64 UR6, c[0x0][0x358] ;  /* 0x00006b00ff0677ac */ /* 0x000e620008000a00 */
[----:B0-----:R-:W-:-:S06]  /*00a0*/  IMAD.WIDE R2, R5, 0x4, R2 ;  /* 0x0000000405027825 */ /* 0x001fcc00078e0202 */
[----:B-1----:R-:W2:Y:S01]  /*00b0*/  LDG.E R2, desc[UR6][R2.64] ;  /* 0x0000000602027981 */ /* 0x002ea2000c1e1900 */
[----:B------:R-:W0:Y:S01]  /*00c0*/  LDC.64 R4, c[0x0][0x388] ;  /* 0x0000e200ff047b82 */ /* 0x000e220000000a00 */
[----:B------:R-:W-:Y:S01]  /*00d0*/  VOTEU.ANY UR4, UPT, PT ;  /* 0x0000000000047886 */ /* 0x000fe200038e0100 */
[----:B------:R-:W1:Y:S01]  /*00e0*/  S2R R0, SR_LANEID ;  /* 0x0000000000007919 */ /* 0x000e620000000000 */
[----:B------:R-:W-:-:S06]  /*00f0*/  UFLO.U32 UR4, UR4 ;  /* 0x00000004000472bd */ /* 0x000fcc00080e0000 */
[----:B-1----:R-:W-:Y:S01]  /*0100*/  ISETP.EQ.U32.AND P0, PT, R0, UR4, PT ;  /* 0x0000000400007c0c */ /* 0x002fe2000bf02070 */
[----:B--2---:R-:W1:Y:S02]  /*0110*/  REDUX.SUM UR5, R2 ;  /* 0x00000000020573c4 */ /* 0x004e64000000c000 */
[----:B-1----:R-:W-:-:S10]  /*0120*/  MOV R7, UR5 ;  /* 0x0000000500077c02 */ /* 0x002fd40008000f00 */
[----:B0-----:R-:W-:Y:S01]  /*0130*/  @P0 REDG.E.ADD.STRONG.GPU desc[UR6][R4.64], R7 ;  /* 0x000000070400098e */ /* 0x001fe2000c12e106 */
[----:B------:R-:W-:Y:S05]  /*0140*/  EXIT ;  /* 0x000000000000794d */ /* 0x000fea0003800000 */
.L_x_0:
[----:B------:R-:W-:-:S00]  /*0150*/  BRA `(.L_x_0) ;  /* 0xfffffffc00fc7947 */ /* 0x000fc0000383ffff */
[----:B------:R-:W-:-:S00]  /*0160*/  NOP ;  /* 0x0000000000007918 */ /* 0x000fc00000000000 */
        /* <DEDUP_REMOVED lines=9> */
.L_x_2:


//--------------------- .text._Z12simple_countPiS_i --------------------------
	.section	.text._Z12simple_countPiS_i,"ax",@progbits
	.align	128
        .global         _Z12simple_countPiS_i
        .type           _Z12simple_countPiS_i,@function
        .size           _Z12simple_countPiS_i,(.L_x_3 - _Z12simple_countPiS_i)
        .other          _Z12simple_countPiS_i,@"STO_CUDA_ENTRY STV_DEFAULT"
_Z12simple_countPiS_i:
.text._Z12simple_countPiS_i:
        /* <DEDUP_REMOVED lines=9> */
[----:B------:R-:W1:Y:S07]  /*0090*/  LDCU.64 UR4, c[0x0][0x358] ;  /* 0x00006b00ff0477ac */ /* 0x000e6e0008000a00 */
[----:B------:R-:W2:Y:S01]  /*00a0*/  LDC.64 R2, c[0x0][0x388] ;  /* 0x0000e200ff027b82 */ /* 0x000ea20000000a00 */
[----:B0-----:R-:W-:-:S06]  /*00b0*/  IMAD.WIDE R4, R7, 0x4, R4 ;  /* 0x0000000407047825 */ /* 0x001fcc00078e0204 */
[----:B-1----:R-:W3:Y:S04]  /*00c0*/  LDG.E R5, desc[UR4][R4.64] ;  /* 0x0000000404057981 */ /* 0x002ee8000c1e1900 */
[----:B--2---:R-:W3:Y:S02]  /*00d0*/  LDG.E R0, desc[UR4][R2.64] ;  /* 0x0000000402007981 */ /* 0x004ee4000c1e1900 */
[----:B---3--:R-:W-:-:S05]  /*00e0*/  IADD3 R7, PT, PT, R0, R5, RZ ;  /* 0x0000000500077210 */ /* 0x008fca0007ffe0ff */
[----:B------:R-:W-:Y:S01]  /*00f0*/  STG.E desc[UR4][R2.64], R7 ;  /* 0x0000000702007986 */ /* 0x000fe2000c101904 */
[----:B------:R-:W-:Y:S05]  /*0100*/  EXIT ;  /* 0x000000000000794d */ /* 0x000fea0003800000 */
.L_x_1:
        /* <DEDUP_REMOVED lines=15> */
.L_x_3:


//--------------------- .nv.shared.reserved.0     --------------------------
	.section	.nv.shared.reserved.0,"aw",@nobits
	.weak		__nv_reservedSMEM_offset_0_alias
	.size		__nv_reservedSMEM_offset_0_alias, 0, 64
	.other		__nv_reservedSMEM_offset_0_alias,@"STO_CUDA_RESERVED_SHARED STV_DEFAULT"
__nv_reservedSMEM_offset_0_alias:
	.zero		0
	.zero		64


//--------------------- .nv.constant0._Z12atomic_countPiS_i --------------------------
	.section	.nv.constant0._Z12atomic_countPiS_i,"a",@progbits
	.sectionflags	@""
	.align	4
.nv.constant0._Z12atomic_countPiS_i:
	.zero		916


//--------------------- .nv.constant0._Z12simple_countPiS_i --------------------------
	.section	.nv.constant0._Z12simple_countPiS_i,"a",@progbits
	.sectionflags	@""
	.align	4
.nv.constant0._Z12simple_countPiS_i:
	.zero		916


//--------------------- SYMBOLS --------------------------

	.type		.nv.reservedSmem.offset0,@object
	.size		.nv.reservedSmem.offset0,0x4
